	.headerflags	@"EF_CUDA_TEXMODE_UNIFIED EF_CUDA_64BIT_ADDRESS EF_CUDA_ACCELERATORS EF_CUDA_SM90 EF_CUDA_VIRTUAL_SM(EF_CUDA_SM90)"
	.elftype	@"ET_EXEC"


//--------------------- .nv.info                  --------------------------
	.section	.nv.info,"",@"SHT_CUDA_INFO"
	.align	4


	//----- nvinfo : EIATTR_REGCOUNT
	.align		4
        /*0000*/ 	.byte	0x04, 0x2f
        /*0002*/ 	.short	(.L_3 - .L_2)
	.align		4
.L_2:
        /*0004*/ 	.word	index@(triton_poi_fused__native_batch_norm_legit_no_training_convolution_relu_23)
        /*0008*/ 	.word	0x0000001a


	//----- nvinfo : EIATTR_MIN_STACK_SIZE
	.align		4
.L_3:
        /*000c*/ 	.byte	0x04, 0x12
        /*000e*/ 	.short	(.L_5 - .L_4)
	.align		4
.L_4:
        /*0010*/ 	.word	index@(triton_poi_fused__native_batch_norm_legit_no_training_convolution_relu_23)
        /*0014*/ 	.word	0x00000000


	//----- nvinfo : EIATTR_FRAME_SIZE
	.align		4
.L_5:
        /*0018*/ 	.byte	0x04, 0x11
        /*001a*/ 	.short	(.L_7 - .L_6)
	.align		4
.L_6:
        /*001c*/ 	.word	index@(triton_poi_fused__native_batch_norm_legit_no_training_convolution_relu_23)
        /*0020*/ 	.word	0x00000000


	//----- nvinfo : EIATTR_MIN_STACK_SIZE
	.align		4
.L_7:
        /*0024*/ 	.byte	0x04, 0x12
        /*0026*/ 	.short	(.L_9 - .L_8)
	.align		4
.L_8:
        /*0028*/ 	.word	index@(triton_poi_fused__native_batch_norm_legit_no_training_convolution_relu_23)
        /*002c*/ 	.word	0x00000000
.L_9:


//--------------------- .nv.info.triton_poi_fused__native_batch_norm_legit_no_training_convolution_relu_23 --------------------------
	.section	.nv.info.triton_poi_fused__native_batch_norm_legit_no_training_convolution_relu_23,"",@"SHT_CUDA_INFO"
	.sectionflags	@""
	.align	4


	//----- nvinfo : EIATTR_CUDA_API_VERSION
	.align		4
        /*0000*/ 	.byte	0x04, 0x37
        /*0002*/ 	.short	(.L_11 - .L_10)
.L_10:
        /*0004*/ 	.word	0x0000007c


	//----- nvinfo : EIATTR_KPARAM_INFO
	.align		4
.L_11:
        /*0008*/ 	.byte	0x04, 0x17
        /*000a*/ 	.short	(.L_13 - .L_12)
.L_12:
        /*000c*/ 	.word	0x00000000
        /*0010*/ 	.short	0x0007
        /*0012*/ 	.short	0x0038
        /*0014*/ 	.byte	0x00, 0xf0, 0x11, 0x00


	//----- nvinfo : EIATTR_KPARAM_INFO
	.align		4
.L_13:
        /*0018*/ 	.byte	0x04, 0x17
        /*001a*/ 	.short	(.L_15 - .L_14)
.L_14:
        /*001c*/ 	.word	0x00000000
        /*0020*/ 	.short	0x0006
        /*0022*/ 	.short	0x0030
        /*0024*/ 	.byte	0x00, 0xf4, 0x21, 0x00


	//----- nvinfo : EIATTR_KPARAM_INFO
	.align		4
.L_15:
        /*0028*/ 	.byte	0x04, 0x17
        /*002a*/ 	.short	(.L_17 - .L_16)
.L_16:
        /*002c*/ 	.word	0x00000000
        /*0030*/ 	.short	0x0005
        /*0032*/ 	.short	0x0028
        /*0034*/ 	.byte	0x00, 0xf4, 0x21, 0x00


	//----- nvinfo : EIATTR_KPARAM_INFO
	.align		4
.L_17:
        /*0038*/ 	.byte	0x04, 0x17
        /*003a*/ 	.short	(.L_19 - .L_18)
.L_18:
        /*003c*/ 	.word	0x00000000
        /*0040*/ 	.short	0x0004
        /*0042*/ 	.short	0x0020
        /*0044*/ 	.byte	0x00, 0xf4, 0x21, 0x00


	//----- nvinfo : EIATTR_KPARAM_INFO
	.align		4
.L_19:
        /*0048*/ 	.byte	0x04, 0x17
        /*004a*/ 	.short	(.L_21 - .L_20)
.L_20:
        /*004c*/ 	.word	0x00000000
        /*0050*/ 	.short	0x0003
        /*0052*/ 	.short	0x0018
        /*0054*/ 	.byte	0x00, 0xf4, 0x21, 0x00


	//----- nvinfo : EIATTR_KPARAM_INFO
	.align		4
.L_21:
        /*0058*/ 	.byte	0x04, 0x17
        /*005a*/ 	.short	(.L_23 - .L_22)
.L_22:
        /*005c*/ 	.word	0x00000000
        /*0060*/ 	.short	0x0002
        /*0062*/ 	.short	0x0010
        /*0064*/ 	.byte	0x00, 0xf4, 0x21, 0x00


	//----- nvinfo : EIATTR_KPARAM_INFO
	.align		4
.L_23:
        /*0068*/ 	.byte	0x04, 0x17
        /*006a*/ 	.short	(.L_25 - .L_24)
.L_24:
        /*006c*/ 	.word	0x00000000
        /*0070*/ 	.short	0x0001
        /*0072*/ 	.short	0x0008
        /*0074*/ 	.byte	0x00, 0xf4, 0x21, 0x00


	//----- nvinfo : EIATTR_KPARAM_INFO
	.align		4
.L_25:
        /*0078*/ 	.byte	0x04, 0x17
        /*007a*/ 	.short	(.L_27 - .L_26)
.L_26:
        /*007c*/ 	.word	0x00000000
        /*0080*/ 	.short	0x0000
        /*0082*/ 	.short	0x0000
        /*0084*/ 	.byte	0x00, 0xf4, 0x21, 0x00


	//----- nvinfo : EIATTR_SPARSE_MMA_MASK
	.align		4
.L_27:
        /*0088*/ 	.byte	0x03, 0x50
        /*008a*/ 	.short	0x0000


	//----- nvinfo : EIATTR_MAXREG_COUNT
	.align		4
        /*008c*/ 	.byte	0x03, 0x1b
        /*008e*/ 	.short	0x00ff


	//----- nvinfo : EIATTR_EXIT_INSTR_OFFSETS
	.align		4
        /*0090*/ 	.byte	0x04, 0x1c
        /*0092*/ 	.short	(.L_29 - .L_28)


	//   ....[0]....
.L_28:
        /*0094*/ 	.word	0x00000480


	//   ....[1]....
        /*0098*/ 	.word	0x000004a0


	//----- nvinfo : EIATTR_REQNTID
	.align		4
.L_29:
        /*009c*/ 	.byte	0x04, 0x10
        /*009e*/ 	.short	(.L_31 - .L_30)
.L_30:
        /*00a0*/ 	.word	0x00000080
        /*00a4*/ 	.word	0x00000001
        /*00a8*/ 	.word	0x00000001


	//----- nvinfo : EIATTR_CBANK_PARAM_SIZE
	.align		4
.L_31:
        /*00ac*/ 	.byte	0x03, 0x19
        /*00ae*/ 	.short	0x003c


	//----- nvinfo : EIATTR_PARAM_CBANK
	.align		4
        /*00b0*/ 	.byte	0x04, 0x0a
        /*00b2*/ 	.short	(.L_33 - .L_32)
	.align		4
.L_32:
        /*00b4*/ 	.word	index@(.nv.constant0.triton_poi_fused__native_batch_norm_legit_no_training_convolution_relu_23)
        /*00b8*/ 	.short	0x0210
        /*00ba*/ 	.short	0x003c


	//----- nvinfo : EIATTR_SW_WAR
	.align		4
.L_33:
        /*00bc*/ 	.byte	0x04, 0x36
        /*00be*/ 	.short	(.L_35 - .L_34)
.L_34:
        /*00c0*/ 	.word	0x00000008
.L_35:


//--------------------- .nv.callgraph             --------------------------
	.section	.nv.callgraph,"",@"SHT_CUDA_CALLGRAPH"
	.align	4
	.sectionentsize	8
	.align		4
        /*0000*/ 	.word	0x00000000
	.align		4
        /*0004*/ 	.word	0xffffffff
	.align		4
        /*0008*/ 	.word	0x00000000
	.align		4
        /*000c*/ 	.word	0xfffffffe
	.align		4
        /*0010*/ 	.word	0x00000000
	.align		4
        /*0014*/ 	.word	0xfffffffd
	.align		4
        /*0018*/ 	.word	0x00000000
	.align		4
        /*001c*/ 	.word	0xfffffffc


//--------------------- .nv.constant4             --------------------------
	.section	.nv.constant4,"a",@progbits
	.align	8
	.align		8
.nv.constant4:
        /*0000*/ 	.dword	_$_str
	.align		8
        /*0008*/ 	.dword	_$_str_$_2


//--------------------- .text.triton_poi_fused__native_batch_norm_legit_no_training_convolution_relu_23 --------------------------
	.section	.text.triton_poi_fused__native_batch_norm_legit_no_training_convolution_relu_23,"ax",@progbits
	.align	128
        .global         triton_poi_fused__native_batch_norm_legit_no_training_convolution_relu_23
        .type           triton_poi_fused__native_batch_norm_legit_no_training_convolution_relu_23,@function
        .size           triton_poi_fused__native_batch_norm_legit_no_training_convolution_relu_23,(.L_x_1 - triton_poi_fused__native_batch_norm_legit_no_training_convolution_relu_23)
        .other          triton_poi_fused__native_batch_norm_legit_no_training_convolution_relu_23,@"STO_CUDA_ENTRY STV_DEFAULT"
triton_poi_fused__native_batch_norm_legit_no_training_convolution_relu_23:
.text.triton_poi_fused__native_batch_norm_legit_no_training_convolution_relu_23:
[----:B------:R-:W0:Y:S01]  /*0000*/  LDC R1, c[0x0][0x28] ;  /* 0x00000a00ff017b82 */ /* 0x000e220000000800 */
[----:B------:R-:W1:Y:S07]  /*0010*/  S2R R0, SR_TID.X ;  /* 0x0000000000007919 */ /* 0x000e6e0000002100 */
[----:B------:R-:W2:Y:S01]  /*0020*/  LDC.64 R2, c[0x0][0x228] ;  /* 0x00008a00ff027b82 */ /* 0x000ea20000000a00 */
[----:B------:R-:W-:Y:S01]  /*0030*/  CS2R R8, SRZ ;  /* 0x0000000000087805 */ /* 0x000fe2000001ff00 */
[----:B------:R-:W-:Y:S01]  /*0040*/  ULDC.64 UR4, c[0x0][0x208] ;  /* 0x0000820000047ab9 */ /* 0x000fe20000000a00 */
[----:B------:R-:W3:Y:S05]  /*0050*/  S2R R5, SR_CTAID.X ;  /* 0x0000000000057919 */ /* 0x000eea0000002500 */
[----:B------:R-:W4:Y:S08]  /*0060*/  LDC.64 R16, c[0x0][0x218] ;  /* 0x00008600ff107b82 */ /* 0x000f300000000a00 */
[----:B------:R-:W5:Y:S08]  /*0070*/  LDC.64 R18, c[0x0][0x220] ;  /* 0x00008800ff127b82 */ /* 0x000f700000000a00 */
[----:B------:R-:W5:Y:S01]  /*0080*/  LDC.64 R20, c[0x0][0x230] ;  /* 0x00008c00ff147b82 */ /* 0x000f620000000a00 */
[----:B-1----:R-:W-:-:S07]  /*0090*/  SHF.L.U32 R0, R0, 0x1, RZ ;  /* 0x0000000100007819 */ /* 0x002fce00000006ff */
[----:B------:R-:W1:Y:S01]  /*00a0*/  LDC.64 R14, c[0x0][0x238] ;  /* 0x00008e00ff0e7b82 */ /* 0x000e620000000a00 */
[----:B------:R-:W-:-:S04]  /*00b0*/  LOP3.LUT R0, R0, 0xfe, RZ, 0xc0, !PT ;  /* 0x000000fe00007812 */ /* 0x000fc800078ec0ff */
[----:B---3--:R-:W-:-:S04]  /*00c0*/  LEA R0, R5, R0, 0x8 ;  /* 0x0000000005007211 */ /* 0x008fc800078e40ff */
[C---:B------:R-:W-:Y:S01]  /*00d0*/  ISETP.GE.AND P0, PT, R0.reuse, 0x960, PT ;  /* 0x000009600000780c */ /* 0x040fe20003f06270 */
[----:B------:R-:W-:-:S05]  /*00e0*/  IMAD.HI R4, R0, 0x2aaaaaab, RZ ;  /* 0x2aaaaaab00047827 */ /* 0x000fca00078e02ff */
[----:B------:R-:W-:-:S04]  /*00f0*/  SHF.R.U32.HI R5, RZ, 0x1f, R4 ;  /* 0x0000001fff057819 */ /* 0x000fc80000011604 */
[----:B------:R-:W-:-:S05]  /*0100*/  LEA.HI R5, R4, R5, RZ, 0x1e ;  /* 0x0000000504057211 */ /* 0x000fca00078ff0ff */
[----:B------:R-:W-:Y:S02]  /*0110*/  IMAD R12, R5, -0x18, R0 ;  /* 0xffffffe8050c7824 */ /* 0x000fe400078e0200 */
[----:B------:R-:W3:Y:S02]  /*0120*/  LDC.64 R4, c[0x0][0x210] ;  /* 0x00008400ff047b82 */ /* 0x000ee40000000a00 */
[----:B--2---:R-:W-:-:S05]  /*0130*/  IMAD.WIDE R2, R12, 0x4, R2 ;  /* 0x000000040c027825 */ /* 0x004fca00078e0202 */
[----:B------:R2:W3:Y:S01]  /*0140*/  @!P0 LDG.E.EL.64 R8, desc[UR4][R2.64] ;  /* 0x0000000402088981 */ /* 0x0004e2000c2e1b00 */
[----:B------:R-:W-:Y:S02]  /*0150*/  CS2R R10, SRZ ;  /* 0x00000000000a7805 */ /* 0x000fe4000001ff00 */
[----:B------:R-:W-:Y:S01]  /*0160*/  CS2R R6, SRZ ;  /* 0x0000000000067805 */ /* 0x000fe2000001ff00 */
[----:B----4-:R-:W-:-:S04]  /*0170*/  IMAD.WIDE R16, R12, 0x4, R16 ;  /* 0x000000040c107825 */ /* 0x010fc800078e0210 */
[C---:B-----5:R-:W-:Y:S01]  /*0180*/  IMAD.WIDE R18, R12.reuse, 0x4, R18 ;  /* 0x000000040c127825 */ /* 0x060fe200078e0212 */
[----:B------:R-:W4:Y:S01]  /*0190*/  @!P0 LDG.E.EL.64 R10, desc[UR4][R16.64] ;  /* 0x00000004100a8981 */ /* 0x000f22000c2e1b00 */
[----:B--2---:R-:W-:Y:S02]  /*01a0*/  CS2R R2, SRZ ;  /* 0x0000000000027805 */ /* 0x004fe4000001ff00 */
[----:B0-----:R-:W-:-:S04]  /*01b0*/  IMAD.WIDE R20, R12, 0x4, R20 ;  /* 0x000000040c147825 */ /* 0x001fc800078e0214 */
[----:B-1----:R-:W-:Y:S01]  /*01c0*/  IMAD.WIDE R22, R12, 0x4, R14 ;  /* 0x000000040c167825 */ /* 0x002fe200078e020e */
[----:B------:R0:W2:Y:S03]  /*01d0*/  @!P0 LDG.E.EL.64 R2, desc[UR4][R18.64] ;  /* 0x0000000412028981 */ /* 0x0000a6000c2e1b00 */
[----:B---3--:R-:W-:-:S05]  /*01e0*/  IMAD.WIDE R4, R0, 0x4, R4 ;  /* 0x0000000400047825 */ /* 0x008fca00078e0204 */
[----:B------:R-:W4:Y:S01]  /*01f0*/  @!P0 LDG.E.64 R6, desc[UR4][R4.64] ;  /* 0x0000000404068981 */ /* 0x000f22000c1e1b00 */
[----:B------:R-:W-:Y:S02]  /*0200*/  CS2R R12, SRZ ;  /* 0x00000000000c7805 */ /* 0x000fe4000001ff00 */
[----:B------:R-:W-:-:S04]  /*0210*/  CS2R R14, SRZ ;  /* 0x00000000000e7805 */ /* 0x000fc8000001ff00 */
[----:B------:R-:W3:Y:S04]  /*0220*/  @!P0 LDG.E.EL.64 R12, desc[UR4][R20.64] ;  /* 0x00000004140c8981 */ /* 0x000ee8000c2e1b00 */
[----:B------:R-:W3:Y:S01]  /*0230*/  @!P0 LDG.E.EL.64 R14, desc[UR4][R22.64] ;  /* 0x00000004160e8981 */ /* 0x000ee2000c2e1b00 */
[----:B0-----:R-:W-:Y:S01]  /*0240*/  HFMA2.MMA R18, -RZ, RZ, 1.625, 0 ;  /* 0x3e800000ff127435 */ /* 0x001fe200000001ff */
[----:B------:R-:W-:Y:S01]  /*0250*/  FADD R8, R8, 9.9999997473787516356e-06 ;  /* 0x3727c5ac08087421 */ /* 0x000fe20000000000 */
[----:B------:R-:W-:-:S03]  /*0260*/  FADD R9, R9, 9.9999997473787516356e-06 ;  /* 0x3727c5ac09097421 */ /* 0x000fc60000000000 */
[----:B------:R-:W0:Y:S08]  /*0270*/  MUFU.SQRT R16, R8 ;  /* 0x0000000800107308 */ /* 0x000e300000002000 */
[----:B------:R1:W5:Y:S01]  /*0280*/  MUFU.SQRT R17, R9 ;  /* 0x0000000900117308 */ /* 0x0003620000002000 */
[C---:B0-----:R-:W-:Y:S02]  /*0290*/  FSETP.GT.AND P1, PT, R16.reuse, 8.50705917302346158658e+37, PT ;  /* 0x7e8000001000780b */ /* 0x041fe40003f24000 */
[----:B------:R-:W-:Y:S01]  /*02a0*/  FSETP.GEU.AND P3, PT, R16, 1.175494350822287508e-38, PT ;  /* 0x008000001000780b */ /* 0x000fe20003f6e000 */
[----:B-1----:R-:W0:Y:S01]  /*02b0*/  LDC.64 R8, c[0x0][0x240] ;  /* 0x00009000ff087b82 */ /* 0x002e220000000a00 */
[----:B-----5:R-:W-:-:S02]  /*02c0*/  FSETP.GT.AND P2, PT, R17, 8.50705917302346158658e+37, PT ;  /* 0x7e8000001100780b */ /* 0x020fc40003f44000 */
[----:B------:R-:W-:-:S07]  /*02d0*/  FSETP.GEU.AND P4, PT, R17, 1.175494350822287508e-38, PT ;  /* 0x008000001100780b */ /* 0x000fce0003f8e000 */
[----:B------:R-:W-:-:S04]  /*02e0*/  @P1 FMUL R16, R16, 0.25 ;  /* 0x3e80000010101820 */ /* 0x000fc80000400000 */
[----:B------:R-:W-:Y:S01]  /*02f0*/  @!P3 FMUL R16, R16, 16777216 ;  /* 0x4b8000001010b820 */ /* 0x000fe20000400000 */
[----:B------:R-:W-:-:S04]  /*0300*/  @P2 FMUL R17, R17, 0.25 ;  /* 0x3e80000011112820 */ /* 0x000fc80000400000 */
[----:B------:R-:W-:Y:S01]  /*0310*/  @!P4 FMUL R17, R17, 16777216 ;  /* 0x4b8000001111c820 */ /* 0x000fe20000400000 */
[----:B------:R-:W1:Y:S01]  /*0320*/  MUFU.RCP R16, R16 ;  /* 0x0000001000107308 */ /* 0x000e620000001000 */
[----:B------:R-:W-:-:S07]  /*0330*/  FSEL R19, R18, 1, P1 ;  /* 0x3f80000012137808 */ /* 0x000fce0000800000 */
[----:B------:R-:W5:Y:S01]  /*0340*/  MUFU.RCP R17, R17 ;  /* 0x0000001100117308 */ /* 0x000f620000001000 */
[----:B------:R-:W-:Y:S01]  /*0350*/  FSEL R18, R18, 1, P2 ;  /* 0x3f80000012127808 */ /* 0x000fe20001000000 */
[----:B------:R-:W-:Y:S01]  /*0360*/  @!P3 FMUL R19, R19, 16777216 ;  /* 0x4b8000001313b820 */ /* 0x000fe20000400000 */
[----:B----4-:R-:W-:Y:S01]  /*0370*/  FADD R6, R10, R6 ;  /* 0x000000060a067221 */ /* 0x010fe20000000000 */
[----:B------:R-:W-:Y:S02]  /*0380*/  FADD R7, R11, R7 ;  /* 0x000000070b077221 */ /* 0x000fe40000000000 */
[----:B------:R-:W-:Y:S01]  /*0390*/  @!P4 FMUL R18, R18, 16777216 ;  /* 0x4b8000001212c820 */ /* 0x000fe20000400000 */
[----:B-1----:R-:W-:Y:S01]  /*03a0*/  FMUL R19, R16, R19 ;  /* 0x0000001310137220 */ /* 0x002fe20000400000 */
[----:B--2---:R-:W-:Y:S01]  /*03b0*/  FADD R2, R6, -R2 ;  /* 0x8000000206027221 */ /* 0x004fe20000000000 */
[----:B------:R-:W-:Y:S01]  /*03c0*/  FADD R3, R7, -R3 ;  /* 0x8000000307037221 */ /* 0x000fe20000000000 */
[----:B-----5:R-:W-:-:S02]  /*03d0*/  FMUL R18, R17, R18 ;  /* 0x0000001211127220 */ /* 0x020fc40000400000 */
[----:B------:R-:W-:Y:S02]  /*03e0*/  FMUL R19, R2, R19 ;  /* 0x0000001302137220 */ /* 0x000fe40000400000 */
[----:B------:R-:W-:Y:S02]  /*03f0*/  FMUL R18, R3, R18 ;  /* 0x0000001203127220 */ /* 0x000fe40000400000 */
[----:B---3--:R-:W-:Y:S02]  /*0400*/  FFMA R12, R19, R12, R14 ;  /* 0x0000000c130c7223 */ /* 0x008fe4000000000e */
[----:B------:R-:W-:Y:S01]  /*0410*/  FFMA R13, R18, R13, R15 ;  /* 0x0000000d120d7223 */ /* 0x000fe2000000000f */
[----:B------:R1:W-:Y:S02]  /*0420*/  @!P0 STG.E.64 desc[UR4][R4.64], R6 ;  /* 0x0000000604008986 */ /* 0x0003e4000c101b04 */
[----:B------:R-:W-:Y:S02]  /*0430*/  FSETP.GEU.AND P1, PT, R12, RZ, PT ;  /* 0x000000ff0c00720b */ /* 0x000fe40003f2e000 */
[----:B------:R-:W-:Y:S01]  /*0440*/  FSETP.GEU.AND P2, PT, R13, RZ, PT ;  /* 0x000000ff0d00720b */ /* 0x000fe20003f4e000 */
[----:B0-----:R-:W-:Y:S01]  /*0450*/  IMAD.WIDE R8, R0, 0x4, R8 ;  /* 0x0000000400087825 */ /* 0x001fe200078e0208 */
[----:B------:R-:W-:-:S02]  /*0460*/  FSEL R12, R12, RZ, P1 ;  /* 0x000000ff0c0c7208 */ /* 0x000fc40000800000 */
[----:B------:R-:W-:Y:S01]  /*0470*/  FSEL R13, R13, RZ, P2 ;  /* 0x000000ff0d0d7208 */ /* 0x000fe20001000000 */
[----:B------:R-:W-:Y:S08]  /*0480*/  @P0 EXIT ;  /* 0x000000000000094d */ /* 0x000ff00003800000 */
[----:B------:R-:W-:Y:S01]  /*0490*/  STG.E.64 desc[UR4][R8.64], R12 ;  /* 0x0000000c08007986 */ /* 0x000fe2000c101b04 */
[----:B------:R-:W-:Y:S05]  /*04a0*/  EXIT ;  /* 0x000000000000794d */ /* 0x000fea0003800000 */
.L_x_0:
[----:B------:R-:W-:-:S00]  /*04b0*/  BRA `(.L_x_0) ;  /* 0xfffffffc00fc7947 */ /* 0x000fc0000383ffff */
[----:B------:R-:W-:-:S00]  /*04c0*/  NOP ;  /* 0x0000000000007918 */ /* 0x000fc00000000000 */
        /* <DEDUP_REMOVED lines=11> */
.L_x_1:


//--------------------- .nv.global.init           --------------------------
	.section	.nv.global.init,"aw",@progbits
.nv.global.init:
	.type		_$_str,@object
	.size		_$_str,(_$_str_$_2 - _$_str)
_$_str:
        /*0000*/ 	.byte	0x5f, 0x5f, 0x43, 0x55, 0x44, 0x41, 0x5f, 0x46, 0x54, 0x5a, 0x00
	.type		_$_str_$_2,@object
	.size		_$_str_$_2,(.L_1 - _$_str_$_2)
_$_str_$_2:
        /*000b*/ 	.byte	0x5f, 0x5f, 0x43, 0x55, 0x44, 0x41, 0x5f, 0x50, 0x52, 0x45, 0x43, 0x5f, 0x53, 0x51, 0x52, 0x54
        /*001b*/ 	.byte	0x00
.L_1:


//--------------------- .nv.constant0.triton_poi_fused__native_batch_norm_legit_no_training_convolution_relu_23 --------------------------
	.section	.nv.constant0.triton_poi_fused__native_batch_norm_legit_no_training_convolution_relu_23,"a",@progbits
	.sectionflags	@""
	.align	4
.nv.constant0.triton_poi_fused__native_batch_norm_legit_no_training_convolution_relu_23:
	.zero		588
